//
// Generated by NVIDIA NVVM Compiler
//
// Compiler Build ID: CL-36424714
// Cuda compilation tools, release 13.0, V13.0.88
// Based on NVVM 20.0.0
//

.version 9.0
.target sm_100
.address_size 64

	// .globl	poisson_solver

.visible .entry poisson_solver(
	.param .u64 .ptr .align 1 poisson_solver_param_0,
	.param .u64 .ptr .align 1 poisson_solver_param_1,
	.param .u32 poisson_solver_param_2
)
{
	.reg .pred 	%p<6>;
	.reg .b32 	%r<23>;
	.reg .b32 	%f<12>;
	.reg .b64 	%rd<10>;

	ld.param.u64 	%rd2, [poisson_solver_param_0];
	ld.param.u64 	%rd3, [poisson_solver_param_1];
	ld.param.u32 	%r3, [poisson_solver_param_2];
	cvta.to.global.u64 	%rd1, %rd3;
	mov.u32 	%r4, %ctaid.x;
	mov.u32 	%r5, %ntid.x;
	mov.u32 	%r6, %tid.x;
	mad.lo.s32 	%r1, %r4, %r5, %r6;
	mul.lo.s32 	%r2, %r3, %r3;
	mul.lo.s32 	%r7, %r2, %r3;
	setp.ge.s32 	%p1, %r1, %r7;
	@%p1 bra 	$L__BB0_4;
	div.s32 	%r8, %r1, %r2;
	rem.s32 	%r9, %r8, %r3;
	div.s32 	%r10, %r1, %r3;
	rem.s32 	%r11, %r10, %r3;
	mul.lo.s32 	%r12, %r10, %r3;
	sub.s32 	%r13, %r1, %r12;
	shr.u32 	%r14, %r3, 31;
	add.s32 	%r15, %r3, %r14;
	shr.s32 	%r16, %r15, 1;
	setp.lt.s32 	%p2, %r9, %r16;
	selp.b32 	%r17, 0, %r3, %p2;
	sub.s32 	%r18, %r9, %r17;
	cvt.rn.f32.s32 	%f2, %r18;
	setp.lt.s32 	%p3, %r11, %r16;
	selp.b32 	%r19, 0, %r3, %p3;
	sub.s32 	%r20, %r11, %r19;
	cvt.rn.f32.s32 	%f3, %r20;
	setp.lt.s32 	%p4, %r13, %r16;
	selp.b32 	%r21, 0, %r3, %p4;
	sub.s32 	%r22, %r13, %r21;
	cvt.rn.f32.s32 	%f4, %r22;
	mul.f32 	%f5, %f3, %f3;
	fma.rn.f32 	%f6, %f2, %f2, %f5;
	fma.rn.f32 	%f1, %f4, %f4, %f6;
	setp.leu.f32 	%p5, %f1, 0f00000000;
	@%p5 bra 	$L__BB0_3;
	cvta.to.global.u64 	%rd6, %rd2;
	mul.wide.s32 	%rd7, %r1, 8;
	add.s64 	%rd8, %rd6, %rd7;
	ld.global.v2.f32 	{%f8, %f9}, [%rd8];
	div.rn.f32 	%f10, %f8, %f1;
	add.s64 	%rd9, %rd1, %rd7;
	div.rn.f32 	%f11, %f9, %f1;
	st.global.v2.f32 	[%rd9], {%f10, %f11};
	bra.uni 	$L__BB0_4;
$L__BB0_3:
	mul.wide.s32 	%rd4, %r1, 8;
	add.s64 	%rd5, %rd1, %rd4;
	mov.f32 	%f7, 0f00000000;
	st.global.v2.f32 	[%rd5], {%f7, %f7};
$L__BB0_4:
	ret;

}
	// .globl	compute_displacement
.visible .entry compute_displacement(
	.param .u64 .ptr .align 1 compute_displacement_param_0,
	.param .u64 .ptr .align 1 compute_displacement_param_1,
	.param .u32 compute_displacement_param_2
)
{
	.reg .pred 	%p<2>;
	.reg .b32 	%r<14>;
	.reg .b32 	%f<12>;
	.reg .b64 	%rd<9>;

	ld.param.u64 	%rd1, [compute_displacement_param_0];
	ld.param.u64 	%rd2, [compute_displacement_param_1];
	ld.param.u32 	%r3, [compute_displacement_param_2];
	mov.u32 	%r4, %ctaid.x;
	mov.u32 	%r5, %ntid.x;
	mov.u32 	%r6, %tid.x;
	mad.lo.s32 	%r1, %r4, %r5, %r6;
	mul.lo.s32 	%r2, %r3, %r3;
	mul.lo.s32 	%r7, %r2, %r3;
	setp.ge.s32 	%p1, %r1, %r7;
	@%p1 bra 	$L__BB1_2;
	cvta.to.global.u64 	%rd3, %rd1;
	cvta.to.global.u64 	%rd4, %rd2;
	div.s32 	%r8, %r1, %r2;
	rem.s32 	%r9, %r8, %r3;
	div.s32 	%r10, %r1, %r3;
	rem.s32 	%r11, %r10, %r3;
	mul.lo.s32 	%r12, %r10, %r3;
	sub.s32 	%r13, %r1, %r12;
	mul.wide.s32 	%rd5, %r1, 8;
	add.s64 	%rd6, %rd3, %rd5;
	ld.global.v2.f32 	{%f1, %f2}, [%rd6];
	cvt.rn.f32.s32 	%f3, %r9;
	neg.f32 	%f4, %f1;
	cvt.rn.f32.s32 	%f5, %r11;
	mul.f32 	%f6, %f5, %f4;
	mul.f32 	%f7, %f2, %f3;
	sub.f32 	%f8, %f6, %f7;
	cvt.rn.f32.s32 	%f9, %r13;
	mul.f32 	%f10, %f2, %f9;
	sub.f32 	%f11, %f8, %f10;
	mul.wide.s32 	%rd7, %r1, 4;
	add.s64 	%rd8, %rd4, %rd7;
	st.global.f32 	[%rd8], %f11;
$L__BB1_2:
	ret;

}


// ===== COMPILED SASS (sm_100) =====

	.target	sm_100

	.elftype	@"ET_EXEC"


//--------------------- .note.nv.tkinfo           --------------------------
	.section	.note.nv.tkinfo,"",@"SHT_NOTE"
	.sectionflags	@"SHF_NOTE_NV_TKINFO"
	.tkinfo
        /*0018*/ 	.word	0x00000002
        /*0030*/ 	.string	""
        /*0030*/ 	.string	"ptxas"
        /*0030*/ 	.string	"Cuda compilation tools, release 13.0, V13.0.88"
        /*0030*/ 	.string	"Build cuda_13.0.r13.0/compiler.36424714_0"
        /*0030*/ 	.string	"-arch sm_100 -m 64 "



//--------------------- .note.nv.cuinfo           --------------------------
	.section	.note.nv.cuinfo,"",@"SHT_NOTE"
	.sectionflags	@"SHF_NOTE_NV_CUINFO"
        /*0018*/ 	.short	0x0002
        /*001a*/ 	.short	0x0064
        /*001c*/ 	.short	0x0082
	.zero		2


//--------------------- .nv.info                  --------------------------
	.section	.nv.info,"",@"SHT_CUDA_INFO"
	.align	4


	//----- nvinfo : EIATTR_REGCOUNT
	.align		4
        /*0000*/ 	.byte	0x04, 0x2f
        /*0002*/ 	.short	(.L_1 - .L_0)
	.align		4
.L_0:
        /*0004*/ 	.word	index@(poisson_solver)
        /*0008*/ 	.word	0x00000016


	//----- nvinfo : EIATTR_FRAME_SIZE
	.align		4
.L_1:
        /*000c*/ 	.byte	0x04, 0x11
        /*000e*/ 	.short	(.L_3 - .L_2)
	.align		4
.L_2:
        /*0010*/ 	.word	index@($__internal_0_$__cuda_sm3x_div_rn_noftz_f32_slowpath)
        /*0014*/ 	.word	0x00000000


	//----- nvinfo : EIATTR_FRAME_SIZE
	.align		4
.L_3:
        /*0018*/ 	.byte	0x04, 0x11
        /*001a*/ 	.short	(.L_5 - .L_4)
	.align		4
.L_4:
        /*001c*/ 	.word	index@(poisson_solver)
        /*0020*/ 	.word	0x00000000


	//----- nvinfo : EIATTR_REGCOUNT
	.align		4
.L_5:
        /*0024*/ 	.byte	0x04, 0x2f
        /*0026*/ 	.short	(.L_7 - .L_6)
	.align		4
.L_6:
        /*0028*/ 	.word	index@(compute_displacement)
        /*002c*/ 	.word	0x00000012


	//----- nvinfo : EIATTR_FRAME_SIZE
	.align		4
.L_7:
        /*0030*/ 	.byte	0x04, 0x11
        /*0032*/ 	.short	(.L_9 - .L_8)
	.align		4
.L_8:
        /*0034*/ 	.word	index@(compute_displacement)
        /*0038*/ 	.word	0x00000000


	//----- nvinfo : EIATTR_MIN_STACK_SIZE
	.align		4
.L_9:
        /*003c*/ 	.byte	0x04, 0x12
        /*003e*/ 	.short	(.L_11 - .L_10)
	.align		4
.L_10:
        /*0040*/ 	.word	index@(compute_displacement)
        /*0044*/ 	.word	0x00000000


	//----- nvinfo : EIATTR_MIN_STACK_SIZE
	.align		4
.L_11:
        /*0048*/ 	.byte	0x04, 0x12
        /*004a*/ 	.short	(.L_13 - .L_12)
	.align		4
.L_12:
        /*004c*/ 	.word	index@(poisson_solver)
        /*0050*/ 	.word	0x00000000
.L_13:


//--------------------- .nv.compat                --------------------------
	.section	.nv.compat,"",@"SHT_CUDA_COMPAT_INFO"
	.align	4
        /*0000*/ 	.byte	0x02, 0x09, 0x00, 0x00, 0x02, 0x02, 0x01, 0x00, 0x02, 0x05, 0x05, 0x00, 0x03, 0x07, 0x01, 0x01
        /*0010*/ 	.byte	0x02, 0x03, 0x00, 0x00, 0x02, 0x06, 0x01, 0x00, 0x04, 0x0b, 0x08, 0x00, 0x01, 0x00, 0x00, 0x00
        /*0020*/ 	.byte	0x00, 0x00, 0x00, 0x00


//--------------------- .nv.info.compute_displacement --------------------------
	.section	.nv.info.compute_displacement,"",@"SHT_CUDA_INFO"
	.sectionflags	@""
	.align	4


	//----- nvinfo : EIATTR_CUDA_API_VERSION
	.align		4
        /*0000*/ 	.byte	0x04, 0x37
        /*0002*/ 	.short	(.L_15 - .L_14)
.L_14:
        /*0004*/ 	.word	0x00000082


	//----- nvinfo : EIATTR_KPARAM_INFO
	.align		4
.L_15:
        /*0008*/ 	.byte	0x04, 0x17
        /*000a*/ 	.short	(.L_17 - .L_16)
.L_16:
        /*000c*/ 	.word	0x00000000
        /*0010*/ 	.short	0x0002
        /*0012*/ 	.short	0x0010
        /*0014*/ 	.byte	0x00, 0xf0, 0x11, 0x00


	//----- nvinfo : EIATTR_KPARAM_INFO
	.align		4
.L_17:
        /*0018*/ 	.byte	0x04, 0x17
        /*001a*/ 	.short	(.L_19 - .L_18)
.L_18:
        /*001c*/ 	.word	0x00000000
        /*0020*/ 	.short	0x0001
        /*0022*/ 	.short	0x0008
        /*0024*/ 	.byte	0x00, 0xf5, 0x21, 0x00


	//----- nvinfo : EIATTR_KPARAM_INFO
	.align		4
.L_19:
        /*0028*/ 	.byte	0x04, 0x17
        /*002a*/ 	.short	(.L_21 - .L_20)
.L_20:
        /*002c*/ 	.word	0x00000000
        /*0030*/ 	.short	0x0000
        /*0032*/ 	.short	0x0000
        /*0034*/ 	.byte	0x00, 0xf5, 0x21, 0x00


	//----- nvinfo : EIATTR_SPARSE_MMA_MASK
	.align		4
.L_21:
        /*0038*/ 	.byte	0x03, 0x50
        /*003a*/ 	.short	0x0000


	//----- nvinfo : EIATTR_MAXREG_COUNT
	.align		4
        /*003c*/ 	.byte	0x03, 0x1b
        /*003e*/ 	.short	0x00ff


	//----- nvinfo : EIATTR_MERCURY_ISA_VERSION
	.align		4
        /*0040*/ 	.byte	0x03, 0x5f
        /*0042*/ 	.short	0x0101


	//----- nvinfo : EIATTR_VRC_CTA_INIT_COUNT
	.align		4
        /*0044*/ 	.byte	0x02, 0x4a
	.zero		1
	.zero		1


	//----- nvinfo : EIATTR_EXIT_INSTR_OFFSETS
	.align		4
        /*0048*/ 	.byte	0x04, 0x1c
        /*004a*/ 	.short	(.L_23 - .L_22)


	//   ....[0]....
.L_22:
        /*004c*/ 	.word	0x00000090


	//   ....[1]....
        /*0050*/ 	.word	0x000005e0


	//----- nvinfo : EIATTR_CBANK_PARAM_SIZE
	.align		4
.L_23:
        /*0054*/ 	.byte	0x03, 0x19
        /*0056*/ 	.short	0x0014


	//----- nvinfo : EIATTR_PARAM_CBANK
	.align		4
        /*0058*/ 	.byte	0x04, 0x0a
        /*005a*/ 	.short	(.L_25 - .L_24)
	.align		4
.L_24:
        /*005c*/ 	.word	index@(.nv.constant0.compute_displacement)
        /*0060*/ 	.short	0x0380
        /*0062*/ 	.short	0x0014


	//----- nvinfo : EIATTR_SW_WAR
	.align		4
.L_25:
        /*0064*/ 	.byte	0x04, 0x36
        /*0066*/ 	.short	(.L_27 - .L_26)
.L_26:
        /*0068*/ 	.word	0x00000008
.L_27:


//--------------------- .nv.info.poisson_solver   --------------------------
	.section	.nv.info.poisson_solver,"",@"SHT_CUDA_INFO"
	.sectionflags	@""
	.align	4


	//----- nvinfo : EIATTR_CUDA_API_VERSION
	.align		4
        /*0000*/ 	.byte	0x04, 0x37
        /*0002*/ 	.short	(.L_29 - .L_28)
.L_28:
        /*0004*/ 	.word	0x00000082


	//----- nvinfo : EIATTR_KPARAM_INFO
	.align		4
.L_29:
        /*0008*/ 	.byte	0x04, 0x17
        /*000a*/ 	.short	(.L_31 - .L_30)
.L_30:
        /*000c*/ 	.word	0x00000000
        /*0010*/ 	.short	0x0002
        /*0012*/ 	.short	0x0010
        /*0014*/ 	.byte	0x00, 0xf0, 0x11, 0x00


	//----- nvinfo : EIATTR_KPARAM_INFO
	.align		4
.L_31:
        /*0018*/ 	.byte	0x04, 0x17
        /*001a*/ 	.short	(.L_33 - .L_32)
.L_32:
        /*001c*/ 	.word	0x00000000
        /*0020*/ 	.short	0x0001
        /*0022*/ 	.short	0x0008
        /*0024*/ 	.byte	0x00, 0xf5, 0x21, 0x00


	//----- nvinfo : EIATTR_KPARAM_INFO
	.align		4
.L_33:
        /*0028*/ 	.byte	0x04, 0x17
        /*002a*/ 	.short	(.L_35 - .L_34)
.L_34:
        /*002c*/ 	.word	0x00000000
        /*0030*/ 	.short	0x0000
        /*0032*/ 	.short	0x0000
        /*0034*/ 	.byte	0x00, 0xf5, 0x21, 0x00


	//----- nvinfo : EIATTR_SPARSE_MMA_MASK
	.align		4
.L_35:
        /*0038*/ 	.byte	0x03, 0x50
        /*003a*/ 	.short	0x0000


	//----- nvinfo : EIATTR_MAXREG_COUNT
	.align		4
        /*003c*/ 	.byte	0x03, 0x1b
        /*003e*/ 	.short	0x00ff


	//----- nvinfo : EIATTR_MERCURY_ISA_VERSION
	.align		4
        /*0040*/ 	.byte	0x03, 0x5f
        /*0042*/ 	.short	0x0101


	//----- nvinfo : EIATTR_VRC_CTA_INIT_COUNT
	.align		4
        /*0044*/ 	.byte	0x02, 0x4a
	.zero		1
	.zero		1


	//----- nvinfo : EIATTR_EXIT_INSTR_OFFSETS
	.align		4
        /*0048*/ 	.byte	0x04, 0x1c
        /*004a*/ 	.short	(.L_37 - .L_36)


	//   ....[0]....
.L_36:
        /*004c*/ 	.word	0x00000090


	//   ....[1]....
        /*0050*/ 	.word	0x00000870


	//   ....[2]....
        /*0054*/ 	.word	0x000008b0


	//----- nvinfo : EIATTR_CRS_STACK_SIZE
	.align		4
.L_37:
        /*0058*/ 	.byte	0x04, 0x1e
        /*005a*/ 	.short	(.L_39 - .L_38)
.L_38:
        /*005c*/ 	.word	0x00000000


	//----- nvinfo : EIATTR_CBANK_PARAM_SIZE
	.align		4
.L_39:
        /*0060*/ 	.byte	0x03, 0x19
        /*0062*/ 	.short	0x0014


	//----- nvinfo : EIATTR_PARAM_CBANK
	.align		4
        /*0064*/ 	.byte	0x04, 0x0a
        /*0066*/ 	.short	(.L_41 - .L_40)
	.align		4
.L_40:
        /*0068*/ 	.word	index@(.nv.constant0.poisson_solver)
        /*006c*/ 	.short	0x0380
        /*006e*/ 	.short	0x0014


	//----- nvinfo : EIATTR_SW_WAR
	.align		4
.L_41:
        /*0070*/ 	.byte	0x04, 0x36
        /*0072*/ 	.short	(.L_43 - .L_42)
.L_42:
        /*0074*/ 	.word	0x00000008
.L_43:


//--------------------- .nv.callgraph             --------------------------
	.section	.nv.callgraph,"",@"SHT_CUDA_CALLGRAPH"
	.align	4
	.sectionentsize	8
	.align		4
        /*0000*/ 	.word	0x00000000
	.align		4
        /*0004*/ 	.word	0xffffffff
	.align		4
        /*0008*/ 	.word	0x00000000
	.align		4
        /*000c*/ 	.word	0xfffffffe
	.align		4
        /*0010*/ 	.word	0x00000000
	.align		4
        /*0014*/ 	.word	0xfffffffd
	.align		4
        /*0018*/ 	.word	0x00000000
	.align		4
        /*001c*/ 	.word	0xfffffffc


//--------------------- .text.compute_displacement --------------------------
	.section	.text.compute_displacement,"ax",@progbits
	.align	128
        .global         compute_displacement
        .type           compute_displacement,@function
        .size           compute_displacement,(.L_x_19 - compute_displacement)
        .other          compute_displacement,@"STO_CUDA_ENTRY STV_DEFAULT"
compute_displacement:
.text.compute_displacement:
[----:B------:R-:W-:Y:S01]  /*0000*/  LDC R1, c[0x0][0x37c] ;  /* 0x0000df00ff017b82 */ /* 0x000fe20000000800 */
[----:B------:R-:W0:Y:S07]  /*0010*/  S2R R3, SR_TID.X ;  /* 0x0000000000037919 */ /* 0x000e2e0000002100 */
[----:B------:R-:W1:Y:S08]  /*0020*/  LDC R5, c[0x0][0x390] ;  /* 0x0000e400ff057b82 */ /* 0x000e700000000800 */
[----:B------:R-:W0:Y:S08]  /*0030*/  S2UR UR4, SR_CTAID.X ;  /* 0x00000000000479c3 */ /* 0x000e300000002500 */
[----:B------:R-:W0:Y:S01]  /*0040*/  LDC R0, c[0x0][0x360] ;  /* 0x0000d800ff007b82 */ /* 0x000e220000000800 */
[----:B-1----:R-:W-:-:S02]  /*0050*/  IMAD R4, R5, R5, RZ ;  /* 0x0000000505047224 */ /* 0x002fc400078e02ff */
[----:B0-----:R-:W-:Y:S02]  /*0060*/  IMAD R0, R0, UR4, R3 ;  /* 0x0000000400007c24 */ /* 0x001fe4000f8e0203 */
[----:B------:R-:W-:-:S05]  /*0070*/  IMAD R3, R4, R5, RZ ;  /* 0x0000000504037224 */ /* 0x000fca00078e02ff */
[----:B------:R-:W-:-:S13]  /*0080*/  ISETP.GE.AND P0, PT, R0, R3, PT ;  /* 0x000000030000720c */ /* 0x000fda0003f06270 */
[----:B------:R-:W-:Y:S05]  /*0090*/  @P0 EXIT ;  /* 0x000000000000094d */ /* 0x000fea0003800000 */
[----:B------:R-:W0:Y:S01]  /*00a0*/  LDC.64 R2, c[0x0][0x380] ;  /* 0x0000e000ff027b82 */ /* 0x000e220000000a00 */
[----:B------:R-:W1:Y:S01]  /*00b0*/  LDCU.64 UR4, c[0x0][0x358] ;  /* 0x00006b00ff0477ac */ /* 0x000e620008000a00 */
[----:B0-----:R-:W-:-:S06]  /*00c0*/  IMAD.WIDE R2, R0, 0x8, R2 ;  /* 0x0000000800027825 */ /* 0x001fcc00078e0202 */
[----:B-1----:R-:W2:Y:S01]  /*00d0*/  LDG.E.64 R2, desc[UR4][R2.64] ;  /* 0x0000000402027981 */ /* 0x002ea2000c1e1b00 */
[----:B------:R-:W-:Y:S01]  /*00e0*/  IABS R6, R5 ;  /* 0x0000000500067213 */ /* 0x000fe20000000000 */
[----:B------:R-:W-:Y:S01]  /*00f0*/  IMAD.MOV.U32 R10, RZ, RZ, RZ ;  /* 0x000000ffff0a7224 */ /* 0x000fe200078e00ff */
[----:B------:R-:W-:Y:S02]  /*0100*/  IABS R7, R4 ;  /* 0x0000000400077213 */ /* 0x000fe40000000000 */
[----:B------:R-:W0:Y:S08]  /*0110*/  I2F.RP R13, R6 ;  /* 0x00000006000d7306 */ /* 0x000e300000209400 */
[----:B------:R-:W1:Y:S08]  /*0120*/  I2F.RP R12, R7 ;  /* 0x00000007000c7306 */ /* 0x000e700000209400 */
[----:B0-----:R-:W0:Y:S08]  /*0130*/  MUFU.RCP R13, R13 ;  /* 0x0000000d000d7308 */ /* 0x001e300000001000 */
[----:B-1----:R-:W1:Y:S01]  /*0140*/  MUFU.RCP R12, R12 ;  /* 0x0000000c000c7308 */ /* 0x002e620000001000 */
[----:B0-----:R-:W-:Y:S01]  /*0150*/  VIADD R11, R13, 0xffffffe ;  /* 0x0ffffffe0d0b7836 */ /* 0x001fe20000000000 */
[----:B------:R-:W-:-:S06]  /*0160*/  IABS R13, R0 ;  /* 0x00000000000d7213 */ /* 0x000fcc0000000000 */
[----:B------:R-:W0:Y:S01]  /*0170*/  F2I.FTZ.U32.TRUNC.NTZ R11, R11 ;  /* 0x0000000b000b7305 */ /* 0x000e22000021f000 */
[----:B-1----:R-:W-:Y:S01]  /*0180*/  VIADD R8, R12, 0xffffffe ;  /* 0x0ffffffe0c087836 */ /* 0x002fe20000000000 */
[----:B------:R-:W-:-:S06]  /*0190*/  IABS R12, R4 ;  /* 0x00000004000c7213 */ /* 0x000fcc0000000000 */
[----:B------:R1:W3:Y:S01]  /*01a0*/  F2I.FTZ.U32.TRUNC.NTZ R9, R8 ;  /* 0x0000000800097305 */ /* 0x0002e2000021f000 */
[----:B------:R-:W-:Y:S01]  /*01b0*/  IMAD.MOV R12, RZ, RZ, -R12 ;  /* 0x000000ffff0c7224 */ /* 0x000fe200078e0a0c */
[----:B0-----:R-:W-:Y:S01]  /*01c0*/  IADD3 R15, PT, PT, RZ, -R11, RZ ;  /* 0x8000000bff0f7210 */ /* 0x001fe20007ffe0ff */
[----:B-1----:R-:W-:-:S04]  /*01d0*/  HFMA2 R8, -RZ, RZ, 0, 0 ;  /* 0x00000000ff087431 */ /* 0x002fc800000001ff */
[----:B------:R-:W-:Y:S02]  /*01e0*/  IMAD R15, R15, R6, RZ ;  /* 0x000000060f0f7224 */ /* 0x000fe400078e02ff */
[----:B---3--:R-:W-:Y:S02]  /*01f0*/  IMAD.MOV R14, RZ, RZ, -R9 ;  /* 0x000000ffff0e7224 */ /* 0x008fe400078e0a09 */
[----:B------:R-:W-:-:S04]  /*0200*/  IMAD.HI.U32 R10, R11, R15, R10 ;  /* 0x0000000f0b0a7227 */ /* 0x000fc800078e000a */
[----:B------:R-:W-:-:S04]  /*0210*/  IMAD R11, R14, R7, RZ ;  /* 0x000000070e0b7224 */ /* 0x000fc800078e02ff */
[----:B------:R-:W-:-:S04]  /*0220*/  IMAD.HI.U32 R8, R9, R11, R8 ;  /* 0x0000000b09087227 */ /* 0x000fc800078e0008 */
[----:B------:R-:W-:-:S04]  /*0230*/  IMAD.HI.U32 R9, R10, R13, RZ ;  /* 0x0000000d0a097227 */ /* 0x000fc800078e00ff */
[----:B------:R-:W-:Y:S02]  /*0240*/  IMAD.MOV R11, RZ, RZ, -R9 ;  /* 0x000000ffff0b7224 */ /* 0x000fe400078e0a09 */
[----:B------:R-:W-:-:S04]  /*0250*/  IMAD.HI.U32 R8, R8, R13, RZ ;  /* 0x0000000d08087227 */ /* 0x000fc800078e00ff */
[--C-:B------:R-:W-:Y:S02]  /*0260*/  IMAD R11, R6, R11, R13.reuse ;  /* 0x0000000b060b7224 */ /* 0x100fe400078e020d */
[----:B------:R-:W-:-:S03]  /*0270*/  IMAD R12, R8, R12, R13 ;  /* 0x0000000c080c7224 */ /* 0x000fc600078e020d */
[----:B------:R-:W-:Y:S02]  /*0280*/  ISETP.GT.U32.AND P4, PT, R6, R11, PT ;  /* 0x0000000b0600720c */ /* 0x000fe40003f84070 */
[----:B------:R-:W-:-:S11]  /*0290*/  ISETP.GT.U32.AND P3, PT, R7, R12, PT ;  /* 0x0000000c0700720c */ /* 0x000fd60003f64070 */
[----:B------:R-:W-:Y:S01]  /*02a0*/  @!P4 IMAD.IADD R11, R11, 0x1, -R6 ;  /* 0x000000010b0bc824 */ /* 0x000fe200078e0a06 */
[----:B------:R-:W-:Y:S01]  /*02b0*/  @!P4 IADD3 R9, PT, PT, R9, 0x1, RZ ;  /* 0x000000010909c810 */ /* 0x000fe20007ffe0ff */
[----:B------:R-:W-:Y:S01]  /*02c0*/  @!P3 VIADD R8, R8, 0x1 ;  /* 0x000000010808b836 */ /* 0x000fe20000000000 */
[----:B------:R-:W-:Y:S02]  /*02d0*/  @!P3 IADD3 R12, PT, PT, R12, -R7, RZ ;  /* 0x800000070c0cb210 */ /* 0x000fe40007ffe0ff */
[----:B------:R-:W-:Y:S02]  /*02e0*/  ISETP.GE.U32.AND P1, PT, R11, R6, PT ;  /* 0x000000060b00720c */ /* 0x000fe40003f26070 */
[----:B------:R-:W-:Y:S02]  /*02f0*/  LOP3.LUT R11, R0, R5, RZ, 0x3c, !PT ;  /* 0x00000005000b7212 */ /* 0x000fe400078e3cff */
[----:B------:R-:W-:Y:S02]  /*0300*/  ISETP.GE.U32.AND P0, PT, R12, R7, PT ;  /* 0x000000070c00720c */ /* 0x000fe40003f06070 */
[----:B------:R-:W-:-:S02]  /*0310*/  LOP3.LUT R7, R0, R4, RZ, 0x3c, !PT ;  /* 0x0000000400077212 */ /* 0x000fc400078e3cff */
[----:B------:R-:W-:Y:S02]  /*0320*/  ISETP.GE.AND P3, PT, R11, RZ, PT ;  /* 0x000000ff0b00720c */ /* 0x000fe40003f66270 */
[----:B------:R-:W-:Y:S02]  /*0330*/  ISETP.GE.AND P2, PT, R7, RZ, PT ;  /* 0x000000ff0700720c */ /* 0x000fe40003f46270 */
[----:B------:R-:W-:Y:S01]  /*0340*/  ISETP.NE.AND P4, PT, R4, RZ, PT ;  /* 0x000000ff0400720c */ /* 0x000fe20003f85270 */
[----:B------:R-:W-:Y:S01]  /*0350*/  @P1 VIADD R9, R9, 0x1 ;  /* 0x0000000109091836 */ /* 0x000fe20000000000 */
[----:B------:R-:W-:-:S03]  /*0360*/  LOP3.LUT R12, RZ, R5, RZ, 0x33, !PT ;  /* 0x00000005ff0c7212 */ /* 0x000fc600078e33ff */
[----:B------:R-:W-:Y:S01]  /*0370*/  @P0 VIADD R8, R8, 0x1 ;  /* 0x0000000108080836 */ /* 0x000fe20000000000 */
[----:B------:R-:W-:-:S03]  /*0380*/  ISETP.NE.AND P0, PT, R5, RZ, PT ;  /* 0x000000ff0500720c */ /* 0x000fc60003f05270 */
[----:B------:R-:W-:Y:S02]  /*0390*/  @!P3 IMAD.MOV R9, RZ, RZ, -R9 ;  /* 0x000000ffff09b224 */ /* 0x000fe400078e0a09 */
[----:B------:R-:W-:Y:S02]  /*03a0*/  @!P2 IADD3 R8, PT, PT, -R8, RZ, RZ ;  /* 0x000000ff0808a210 */ /* 0x000fe40007ffe1ff */
[----:B------:R-:W-:Y:S02]  /*03b0*/  @!P4 LOP3.LUT R8, RZ, R4, RZ, 0x33, !PT ;  /* 0x00000004ff08c212 */ /* 0x000fe400078e33ff */
[----:B------:R-:W-:Y:S02]  /*03c0*/  SEL R13, R12, R9, !P0 ;  /* 0x000000090c0d7207 */ /* 0x000fe40004000000 */
[----:B------:R-:W-:Y:S02]  /*03d0*/  IABS R9, R8 ;  /* 0x0000000800097213 */ /* 0x000fe40000000000 */
[----:B------:R-:W-:-:S02]  /*03e0*/  IABS R11, R13 ;  /* 0x0000000d000b7213 */ /* 0x000fc40000000000 */
[----:B------:R-:W-:Y:S01]  /*03f0*/  ISETP.GE.AND P4, PT, R13, RZ, PT ;  /* 0x000000ff0d00720c */ /* 0x000fe20003f86270 */
[----:B------:R-:W-:-:S04]  /*0400*/  IMAD.HI.U32 R4, R10, R9, RZ ;  /* 0x000000090a047227 */ /* 0x000fc800078e00ff */
[----:B------:R-:W-:-:S04]  /*0410*/  IMAD.HI.U32 R10, R10, R11, RZ ;  /* 0x0000000b0a0a7227 */ /* 0x000fc800078e00ff */
[----:B------:R-:W-:Y:S01]  /*0420*/  IMAD.MOV R4, RZ, RZ, -R4 ;  /* 0x000000ffff047224 */ /* 0x000fe200078e0a04 */
[----:B------:R-:W-:-:S03]  /*0430*/  IADD3 R10, PT, PT, -R10, RZ, RZ ;  /* 0x000000ff0a0a7210 */ /* 0x000fc60007ffe1ff */
[C---:B------:R-:W-:Y:S02]  /*0440*/  IMAD R9, R6.reuse, R4, R9 ;  /* 0x0000000406097224 */ /* 0x040fe400078e0209 */
[----:B------:R-:W-:-:S03]  /*0450*/  IMAD R11, R6, R10, R11 ;  /* 0x0000000a060b7224 */ /* 0x000fc600078e020b */
[C---:B------:R-:W-:Y:S02]  /*0460*/  ISETP.GT.U32.AND P1, PT, R6.reuse, R9, PT ;  /* 0x000000090600720c */ /* 0x040fe40003f24070 */
[----:B------:R-:W-:-:S11]  /*0470*/  ISETP.GT.U32.AND P2, PT, R6, R11, PT ;  /* 0x0000000b0600720c */ /* 0x000fd60003f44070 */
[--C-:B------:R-:W-:Y:S02]  /*0480*/  @!P1 IMAD.IADD R9, R9, 0x1, -R6.reuse ;  /* 0x0000000109099824 */ /* 0x100fe400078e0a06 */
[----:B------:R-:W-:Y:S01]  /*0490*/  @!P2 IMAD.IADD R11, R11, 0x1, -R6 ;  /* 0x000000010b0ba824 */ /* 0x000fe200078e0a06 */
[----:B------:R-:W-:Y:S02]  /*04a0*/  ISETP.GE.AND P2, PT, R8, RZ, PT ;  /* 0x000000ff0800720c */ /* 0x000fe40003f46270 */
[C---:B------:R-:W-:Y:S02]  /*04b0*/  ISETP.GT.U32.AND P1, PT, R6.reuse, R9, PT ;  /* 0x000000090600720c */ /* 0x040fe40003f24070 */
[----:B------:R-:W-:Y:S02]  /*04c0*/  ISETP.GT.U32.AND P3, PT, R6, R11, PT ;  /* 0x0000000b0600720c */ /* 0x000fe40003f64070 */
[----:B------:R-:W-:-:S05]  /*04d0*/  IADD3 R8, PT, PT, -R13, RZ, RZ ;  /* 0x000000ff0d087210 */ /* 0x000fca0007ffe1ff */
[----:B------:R-:W-:-:S04]  /*04e0*/  IMAD R5, R5, R8, R0 ;  /* 0x0000000805057224 */ /* 0x000fc800078e0200 */
[----:B------:R-:W-:Y:S02]  /*04f0*/  @!P1 IADD3 R9, PT, PT, R9, -R6, RZ ;  /* 0x8000000609099210 */ /* 0x000fe40007ffe0ff */
[----:B------:R-:W-:Y:S01]  /*0500*/  @!P3 IMAD.IADD R11, R11, 0x1, -R6 ;  /* 0x000000010b0bb824 */ /* 0x000fe200078e0a06 */
[----:B------:R-:W-:Y:S01]  /*0510*/  I2FP.F32.S32 R5, R5 ;  /* 0x0000000500057245 */ /* 0x000fe20000201400 */
[----:B------:R-:W0:Y:S01]  /*0520*/  LDC.64 R6, c[0x0][0x388] ;  /* 0x0000e200ff067b82 */ /* 0x000e220000000a00 */
[----:B------:R-:W-:Y:S01]  /*0530*/  @!P2 IADD3 R9, PT, PT, -R9, RZ, RZ ;  /* 0x000000ff0909a210 */ /* 0x000fe20007ffe1ff */
[----:B------:R-:W-:-:S03]  /*0540*/  @!P4 IMAD.MOV R11, RZ, RZ, -R11 ;  /* 0x000000ffff0bc224 */ /* 0x000fc600078e0a0b */
[C---:B------:R-:W-:Y:S02]  /*0550*/  SEL R4, R12.reuse, R9, !P0 ;  /* 0x000000090c047207 */ /* 0x040fe40004000000 */
[----:B------:R-:W-:Y:S02]  /*0560*/  SEL R11, R12, R11, !P0 ;  /* 0x0000000b0c0b7207 */ /* 0x000fe40004000000 */
[----:B------:R-:W-:Y:S02]  /*0570*/  I2FP.F32.S32 R4, R4 ;  /* 0x0000000400047245 */ /* 0x000fe40000201400 */
[----:B------:R-:W-:Y:S01]  /*0580*/  I2FP.F32.S32 R11, R11 ;  /* 0x0000000b000b7245 */ /* 0x000fe20000201400 */
[----:B0-----:R-:W-:-:S04]  /*0590*/  IMAD.WIDE R6, R0, 0x4, R6 ;  /* 0x0000000400067825 */ /* 0x001fc800078e0206 */
[----:B--2---:R-:W-:-:S04]  /*05a0*/  FMUL R9, R3, R4 ;  /* 0x0000000403097220 */ /* 0x004fc80000400000 */
[----:B------:R-:W-:-:S04]  /*05b0*/  FFMA R2, -R2, R11, -R9 ;  /* 0x0000000b02027223 */ /* 0x000fc80000000909 */
[----:B------:R-:W-:-:S05]  /*05c0*/  FFMA R5, -R3, R5, R2 ;  /* 0x0000000503057223 */ /* 0x000fca0000000102 */
[----:B------:R-:W-:Y:S01]  /*05d0*/  STG.E desc[UR4][R6.64], R5 ;  /* 0x0000000506007986 */ /* 0x000fe2000c101904 */
[----:B------:R-:W-:Y:S05]  /*05e0*/  EXIT ;  /* 0x000000000000794d */ /* 0x000fea0003800000 */
.L_x_0:
[----:B------:R-:W-:-:S00]  /*05f0*/  BRA `(.L_x_0) ;  /* 0xfffffffc00fc7947 */ /* 0x000fc0000383ffff */
[----:B------:R-:W-:-:S00]  /*0600*/  NOP ;  /* 0x0000000000007918 */ /* 0x000fc00000000000 */
[----:B------:R-:W-:-:S00]  /*0610*/  NOP ;  /* 0x0000000000007918 */ /* 0x000fc00000000000 */
[----:B------:R-:W-:-:S00]  /*0620*/  NOP ;  /* 0x0000000000007918 */ /* 0x000fc00000000000 */
[----:B------:R-:W-:-:S00]  /*0630*/  NOP ;  /* 0x0000000000007918 */ /* 0x000fc00000000000 */
[----:B------:R-:W-:-:S00]  /*0640*/  NOP ;  /* 0x0000000000007918 */ /* 0x000fc00000000000 */
[----:B------:R-:W-:-:S00]  /*0650*/  NOP ;  /* 0x0000000000007918 */ /* 0x000fc00000000000 */
[----:B------:R-:W-:-:S00]  /*0660*/  NOP ;  /* 0x0000000000007918 */ /* 0x000fc00000000000 */
[----:B------:R-:W-:-:S00]  /*0670*/  NOP ;  /* 0x0000000000007918 */ /* 0x000fc00000000000 */
.L_x_19:


//--------------------- .text.poisson_solver      --------------------------
	.section	.text.poisson_solver,"ax",@progbits
	.align	128
        .global         poisson_solver
        .type           poisson_solver,@function
        .size           poisson_solver,(.L_x_18 - poisson_solver)
        .other          poisson_solver,@"STO_CUDA_ENTRY STV_DEFAULT"
poisson_solver:
.text.poisson_solver:
        /* <DEDUP_REMOVED lines=10> */
[----:B------:R-:W-:Y:S01]  /*00a0*/  IABS R0, R3 ;  /* 0x0000000300007213 */ /* 0x000fe20000000000 */
[----:B------:R-:W-:Y:S01]  /*00b0*/  IMAD.MOV.U32 R8, RZ, RZ, RZ ;  /* 0x000000ffff087224 */ /* 0x000fe200078e00ff */
[----:B------:R-:W-:Y:S01]  /*00c0*/  IABS R5, R2 ;  /* 0x0000000200057213 */ /* 0x000fe20000000000 */
[----:B------:R-:W0:Y:S01]  /*00d0*/  LDCU.64 UR4, c[0x0][0x358] ;  /* 0x00006b00ff0477ac */ /* 0x000e220008000a00 */
[----:B------:R-:W1:Y:S01]  /*00e0*/  I2F.RP R11, R0 ;  /* 0x00000000000b7306 */ /* 0x000e620000209400 */
[----:B------:R-:W-:-:S07]  /*00f0*/  IABS R12, R4 ;  /* 0x00000004000c7213 */ /* 0x000fce0000000000 */
[----:B------:R-:W2:Y:S08]  /*0100*/  I2F.RP R10, R5 ;  /* 0x00000005000a7306 */ /* 0x000eb00000209400 */
[----:B-1----:R-:W1:Y:S08]  /*0110*/  MUFU.RCP R11, R11 ;  /* 0x0000000b000b7308 */ /* 0x002e700000001000 */
[----:B--2---:R-:W2:Y:S01]  /*0120*/  MUFU.RCP R10, R10 ;  /* 0x0000000a000a7308 */ /* 0x004ea20000001000 */
[----:B-1----:R-:W-:-:S07]  /*0130*/  VIADD R9, R11, 0xffffffe ;  /* 0x0ffffffe0b097836 */ /* 0x002fce0000000000 */
[----:B------:R-:W1:Y:S01]  /*0140*/  F2I.FTZ.U32.TRUNC.NTZ R9, R9 ;  /* 0x0000000900097305 */ /* 0x000e62000021f000 */
[----:B--2---:R-:W-:-:S07]  /*0150*/  VIADD R6, R10, 0xffffffe ;  /* 0x0ffffffe0a067836 */ /* 0x004fce0000000000 */
[----:B------:R2:W3:Y:S01]  /*0160*/  F2I.FTZ.U32.TRUNC.NTZ R7, R6 ;  /* 0x0000000600077305 */ /* 0x0004e2000021f000 */
[----:B-1----:R-:W-:Y:S02]  /*0170*/  IMAD.MOV R13, RZ, RZ, -R9 ;  /* 0x000000ffff0d7224 */ /* 0x002fe400078e0a09 */
[----:B--2---:R-:W-:Y:S02]  /*0180*/  IMAD.MOV.U32 R6, RZ, RZ, RZ ;  /* 0x000000ffff067224 */ /* 0x004fe400078e00ff */
[----:B------:R-:W-:-:S04]  /*0190*/  IMAD R13, R13, R0, RZ ;  /* 0x000000000d0d7224 */ /* 0x000fc800078e02ff */
[----:B------:R-:W-:-:S04]  /*01a0*/  IMAD.HI.U32 R8, R9, R13, R8 ;  /* 0x0000000d09087227 */ /* 0x000fc800078e0008 */
[----:B---3--:R-:W-:Y:S02]  /*01b0*/  IMAD.MOV R10, RZ, RZ, -R7 ;  /* 0x000000ffff0a7224 */ /* 0x008fe400078e0a07 */
[----:B------:R-:W-:Y:S01]  /*01c0*/  IMAD.MOV.U32 R13, RZ, RZ, R12 ;  /* 0x000000ffff0d7224 */ /* 0x000fe200078e000c */
[----:B------:R-:W-:Y:S01]  /*01d0*/  IABS R12, R2 ;  /* 0x00000002000c7213 */ /* 0x000fe20000000000 */
[----:B------:R-:W-:Y:S02]  /*01e0*/  IMAD R11, R10, R5, RZ ;  /* 0x000000050a0b7224 */ /* 0x000fe400078e02ff */
[----:B------:R-:W-:-:S04]  /*01f0*/  IMAD.HI.U32 R9, R8, R13, RZ ;  /* 0x0000000d08097227 */ /* 0x000fc800078e00ff */
[----:B------:R-:W-:-:S04]  /*0200*/  IMAD.HI.U32 R6, R7, R11, R6 ;  /* 0x0000000b07067227 */ /* 0x000fc800078e0006 */
[----:B------:R-:W-:Y:S02]  /*0210*/  IMAD.MOV R7, RZ, RZ, -R9 ;  /* 0x000000ffff077224 */ /* 0x000fe400078e0a09 */
[----:B------:R-:W-:Y:S02]  /*0220*/  IMAD.MOV R10, RZ, RZ, -R12 ;  /* 0x000000ffff0a7224 */ /* 0x000fe400078e0a0c */
[----:B------:R-:W-:Y:S02]  /*0230*/  IMAD R7, R0, R7, R13 ;  /* 0x0000000700077224 */ /* 0x000fe400078e020d */
[----:B------:R-:W-:-:S03]  /*0240*/  IMAD.HI.U32 R6, R6, R13, RZ ;  /* 0x0000000d06067227 */ /* 0x000fc600078e00ff */
[----:B------:R-:W-:Y:S01]  /*0250*/  ISETP.GT.U32.AND P1, PT, R0, R7, PT ;  /* 0x000000070000720c */ /* 0x000fe20003f24070 */
[----:B------:R-:W-:-:S05]  /*0260*/  IMAD R10, R6, R10, R13 ;  /* 0x0000000a060a7224 */ /* 0x000fca00078e020d */
[----:B------:R-:W-:-:S07]  /*0270*/  ISETP.GT.U32.AND P3, PT, R5, R10, PT ;  /* 0x0000000a0500720c */ /* 0x000fce0003f64070 */
[----:B------:R-:W-:Y:S02]  /*0280*/  @!P1 IMAD.IADD R7, R7, 0x1, -R0 ;  /* 0x0000000107079824 */ /* 0x000fe400078e0a00 */
[----:B------:R-:W-:-:S03]  /*0290*/  @!P1 VIADD R9, R9, 0x1 ;  /* 0x0000000109099836 */ /* 0x000fc60000000000 */
[----:B------:R-:W-:Y:S01]  /*02a0*/  ISETP.GE.U32.AND P4, PT, R7, R0, PT ;  /* 0x000000000700720c */ /* 0x000fe20003f86070 */
[----:B------:R-:W-:Y:S01]  /*02b0*/  @!P3 IMAD.IADD R10, R10, 0x1, -R5 ;  /* 0x000000010a0ab824 */ /* 0x000fe200078e0a05 */
[----:B------:R-:W-:Y:S02]  /*02c0*/  LOP3.LUT R7, R4, R3, RZ, 0x3c, !PT ;  /* 0x0000000304077212 */ /* 0x000fe400078e3cff */
[----:B------:R-:W-:Y:S02]  /*02d0*/  @!P3 IADD3 R6, PT, PT, R6, 0x1, RZ ;  /* 0x000000010606b810 */ /* 0x000fe40007ffe0ff */
[----:B------:R-:W-:Y:S02]  /*02e0*/  ISETP.GE.U32.AND P2, PT, R10, R5, PT ;  /* 0x000000050a00720c */ /* 0x000fe40003f46070 */
[----:B------:R-:W-:Y:S02]  /*02f0*/  ISETP.GE.AND P0, PT, R7, RZ, PT ;  /* 0x000000ff0700720c */ /* 0x000fe40003f06270 */
[----:B------:R-:W-:-:S02]  /*0300*/  LOP3.LUT R5, R4, R2, RZ, 0x3c, !PT ;  /* 0x0000000204057212 */ /* 0x000fc400078e3cff */
[----:B------:R-:W-:Y:S01]  /*0310*/  ISETP.NE.AND P3, PT, R2, RZ, PT ;  /* 0x000000ff0200720c */ /* 0x000fe20003f65270 */
[----:B------:R-:W-:Y:S01]  /*0320*/  @P4 VIADD R9, R9, 0x1 ;  /* 0x0000000109094836 */ /* 0x000fe20000000000 */
[----:B------:R-:W-:Y:S02]  /*0330*/  ISETP.GE.AND P1, PT, R5, RZ, PT ;  /* 0x000000ff0500720c */ /* 0x000fe40003f26270 */
[----:B------:R-:W-:-:S03]  /*0340*/  LOP3.LUT R10, RZ, R3, RZ, 0x33, !PT ;  /* 0x00000003ff0a7212 */ /* 0x000fc600078e33ff */
[----:B------:R-:W-:Y:S01]  /*0350*/  @P2 VIADD R6, R6, 0x1 ;  /* 0x0000000106062836 */ /* 0x000fe20000000000 */
[----:B------:R-:W-:Y:S01]  /*0360*/  ISETP.NE.AND P2, PT, R3, RZ, PT ;  /* 0x000000ff0300720c */ /* 0x000fe20003f45270 */
[----:B------:R-:W-:-:S05]  /*0370*/  @!P0 IMAD.MOV R9, RZ, RZ, -R9 ;  /* 0x000000ffff098224 */ /* 0x000fca00078e0a09 */
[----:B------:R-:W-:Y:S01]  /*0380*/  SEL R9, R10, R9, !P2 ;  /* 0x000000090a097207 */ /* 0x000fe20005000000 */
[----:B------:R-:W-:Y:S01]  /*0390*/  @!P1 IMAD.MOV R6, RZ, RZ, -R6 ;  /* 0x000000ffff069224 */ /* 0x000fe200078e0a06 */
[----:B------:R-:W-:Y:S02]  /*03a0*/  @!P3 LOP3.LUT R6, RZ, R2, RZ, 0x33, !PT ;  /* 0x00000002ff06b212 */ /* 0x000fe400078e33ff */
[----:B------:R-:W-:Y:S02]  /*03b0*/  IABS R7, R9 ;  /* 0x0000000900077213 */ /* 0x000fe40000000000 */
[----:B------:R-:W-:Y:S02]  /*03c0*/  IABS R5, R6 ;  /* 0x0000000600057213 */ /* 0x000fe40000000000 */
[----:B------:R-:W-:Y:S01]  /*03d0*/  ISETP.GE.AND P4, PT, R9, RZ, PT ;  /* 0x000000ff0900720c */ /* 0x000fe20003f86270 */
[----:B------:R-:W-:-:S04]  /*03e0*/  IMAD.HI.U32 R2, R8, R7, RZ ;  /* 0x0000000708027227 */ /* 0x000fc800078e00ff */
[----:B------:R-:W-:-:S04]  /*03f0*/  IMAD.HI.U32 R8, R8, R5, RZ ;  /* 0x0000000508087227 */ /* 0x000fc800078e00ff */
[----:B------:R-:W-:Y:S02]  /*0400*/  IMAD.MOV R2, RZ, RZ, -R2 ;  /* 0x000000ffff027224 */ /* 0x000fe400078e0a02 */
[----:B------:R-:W-:Y:S02]  /*0410*/  IMAD.MOV R8, RZ, RZ, -R8 ;  /* 0x000000ffff087224 */ /* 0x000fe400078e0a08 */
[C---:B------:R-:W-:Y:S02]  /*0420*/  IMAD R7, R0.reuse, R2, R7 ;  /* 0x0000000200077224 */ /* 0x040fe400078e0207 */
[----:B------:R-:W-:-:S03]  /*0430*/  IMAD R5, R0, R8, R5 ;  /* 0x0000000800057224 */ /* 0x000fc600078e0205 */
[C---:B------:R-:W-:Y:S02]  /*0440*/  ISETP.GT.U32.AND P1, PT, R0.reuse, R7, PT ;  /* 0x000000070000720c */ /* 0x040fe40003f24070 */
[----:B------:R-:W-:-:S11]  /*0450*/  ISETP.GT.U32.AND P0, PT, R0, R5, PT ;  /* 0x000000050000720c */ /* 0x000fd60003f04070 */
[--C-:B------:R-:W-:Y:S01]  /*0460*/  @!P1 IMAD.IADD R7, R7, 0x1, -R0.reuse ;  /* 0x0000000107079824 */ /* 0x100fe200078e0a00 */
[----:B------:R-:W-:Y:S01]  /*0470*/  ISETP.GE.AND P1, PT, R6, RZ, PT ;  /* 0x000000ff0600720c */ /* 0x000fe20003f26270 */
[----:B------:R-:W-:-:S03]  /*0480*/  @!P0 IMAD.IADD R5, R5, 0x1, -R0 ;  /* 0x0000000105058824 */ /* 0x000fc600078e0a00 */
[C---:B------:R-:W-:Y:S02]  /*0490*/  ISETP.GT.U32.AND P3, PT, R0.reuse, R7, PT ;  /* 0x000000070000720c */ /* 0x040fe40003f64070 */
[----:B------:R-:W-:-:S11]  /*04a0*/  ISETP.GT.U32.AND P0, PT, R0, R5, PT ;  /* 0x000000050000720c */ /* 0x000fd60003f04070 */
[----:B------:R-:W-:Y:S02]  /*04b0*/  @!P3 IMAD.IADD R7, R7, 0x1, -R0 ;  /* 0x000000010707b824 */ /* 0x000fe400078e0a00 */
[----:B------:R-:W-:Y:S02]  /*04c0*/  @!P0 IADD3 R5, PT, PT, R5, -R0, RZ ;  /* 0x8000000005058210 */ /* 0x000fe40007ffe0ff */
[----:B------:R-:W-:Y:S01]  /*04d0*/  @!P4 IMAD.MOV R7, RZ, RZ, -R7 ;  /* 0x000000ffff07c224 */ /* 0x000fe200078e0a07 */
[----:B------:R-:W-:Y:S02]  /*04e0*/  LEA.HI R0, R3, R3, RZ, 0x1 ;  /* 0x0000000303007211 */ /* 0x000fe400078f08ff */
[----:B------:R-:W-:Y:S02]  /*04f0*/  @!P1 IMAD.MOV R5, RZ, RZ, -R5 ;  /* 0x000000ffff059224 */ /* 0x000fe400078e0a05 */
[----:B------:R-:W-:Y:S01]  /*0500*/  SHF.R.S32.HI R2, RZ, 0x1, R0 ;  /* 0x00000001ff027819 */ /* 0x000fe20000011400 */
[----:B------:R-:W-:Y:S01]  /*0510*/  IMAD.MOV R0, RZ, RZ, -R9 ;  /* 0x000000ffff007224 */ /* 0x000fe200078e0a09 */
[----:B------:R-:W-:-:S02]  /*0520*/  SEL R7, R10, R7, !P2 ;  /* 0x000000070a077207 */ /* 0x000fc40005000000 */
[----:B------:R-:W-:Y:S01]  /*0530*/  SEL R5, R10, R5, !P2 ;  /* 0x000000050a057207 */ /* 0x000fe20005000000 */
[----:B------:R-:W-:Y:S01]  /*0540*/  IMAD R0, R3, R0, R4 ;  /* 0x0000000003007224 */ /* 0x000fe200078e0204 */
[-C--:B------:R-:W-:Y:S02]  /*0550*/  ISETP.GE.AND P1, PT, R7, R2.reuse, PT ;  /* 0x000000020700720c */ /* 0x080fe40003f26270 */
[-C--:B------:R-:W-:Y:S02]  /*0560*/  ISETP.GE.AND P0, PT, R5, R2.reuse, PT ;  /* 0x000000020500720c */ /* 0x080fe40003f06270 */
[C---:B------:R-:W-:Y:S02]  /*0570*/  SEL R6, R3.reuse, RZ, P1 ;  /* 0x000000ff03067207 */ /* 0x040fe40000800000 */
[----:B------:R-:W-:Y:S02]  /*0580*/  ISETP.GE.AND P1, PT, R0, R2, PT ;  /* 0x000000020000720c */ /* 0x000fe40003f26270 */
[----:B------:R-:W-:Y:S01]  /*0590*/  SEL R2, R3, RZ, P0 ;  /* 0x000000ff03027207 */ /* 0x000fe20000000000 */
[----:B------:R-:W-:Y:S01]  /*05a0*/  IMAD.IADD R6, R7, 0x1, -R6 ;  /* 0x0000000107067824 */ /* 0x000fe200078e0a06 */
[----:B------:R-:W-:-:S03]  /*05b0*/  SEL R3, R3, RZ, P1 ;  /* 0x000000ff03037207 */ /* 0x000fc60000800000 */
[----:B------:R-:W-:Y:S01]  /*05c0*/  IMAD.IADD R2, R5, 0x1, -R2 ;  /* 0x0000000105027824 */ /* 0x000fe200078e0a02 */
[----:B------:R-:W-:Y:S01]  /*05d0*/  I2FP.F32.S32 R6, R6 ;  /* 0x0000000600067245 */ /* 0x000fe20000201400 */
[----:B------:R-:W-:-:S03]  /*05e0*/  IMAD.IADD R3, R0, 0x1, -R3 ;  /* 0x0000000100037824 */ /* 0x000fc600078e0a03 */
[----:B------:R-:W-:Y:S01]  /*05f0*/  I2FP.F32.S32 R2, R2 ;  /* 0x0000000200027245 */ /* 0x000fe20000201400 */
[----:B------:R-:W-:Y:S01]  /*0600*/  FMUL R5, R6, R6 ;  /* 0x0000000606057220 */ /* 0x000fe20000400000 */
[----:B------:R-:W-:-:S03]  /*0610*/  I2FP.F32.S32 R3, R3 ;  /* 0x0000000300037245 */ /* 0x000fc60000201400 */
[----:B------:R-:W-:-:S04]  /*0620*/  FFMA R2, R2, R2, R5 ;  /* 0x0000000202027223 */ /* 0x000fc80000000005 */
[----:B------:R-:W-:-:S05]  /*0630*/  FFMA R5, R3, R3, R2 ;  /* 0x0000000303057223 */ /* 0x000fca0000000002 */
[----:B------:R-:W-:-:S13]  /*0640*/  FSETP.GT.AND P0, PT, R5, RZ, PT ;  /* 0x000000ff0500720b */ /* 0x000fda0003f04000 */
[----:B0-----:R-:W-:Y:S05]  /*0650*/  @!P0 BRA `(.L_x_1) ;  /* 0x0000000000888947 */ /* 0x001fea0003800000 */
[----:B------:R-:W0:Y:S02]  /*0660*/  LDC.64 R2, c[0x0][0x380] ;  /* 0x0000e000ff027b82 */ /* 0x000e240000000a00 */
[----:B0-----:R-:W-:-:S06]  /*0670*/  IMAD.WIDE R2, R4, 0x8, R2 ;  /* 0x0000000804027825 */ /* 0x001fcc00078e0202 */
[----:B------:R-:W2:Y:S01]  /*0680*/  LDG.E.64 R2, desc[UR4][R2.64] ;  /* 0x0000000402027981 */ /* 0x000ea2000c1e1b00 */
[----:B------:R-:W0:Y:S01]  /*0690*/  MUFU.RCP R0, R5 ;  /* 0x0000000500007308 */ /* 0x000e220000001000 */
[----:B------:R-:W-:Y:S01]  /*06a0*/  BSSY.RECONVERGENT B0, `(.L_x_2) ;  /* 0x000000b000007945 */ /* 0x000fe20003800200 */
[----:B0-----:R-:W-:-:S04]  /*06b0*/  FFMA R7, -R5, R0, 1 ;  /* 0x3f80000005077423 */ /* 0x001fc80000000100 */
[----:B------:R-:W-:Y:S02]  /*06c0*/  FFMA R7, R0, R7, R0 ;  /* 0x0000000700077223 */ /* 0x000fe40000000000 */
[----:B--2---:R-:W0:Y:S02]  /*06d0*/  FCHK P0, R2, R5 ;  /* 0x0000000502007302 */ /* 0x004e240000000000 */
[----:B------:R-:W-:-:S04]  /*06e0*/  FFMA R6, R2, R7, RZ ;  /* 0x0000000702067223 */ /* 0x000fc800000000ff */
[----:B------:R-:W-:-:S04]  /*06f0*/  FFMA R0, -R5, R6, R2 ;  /* 0x0000000605007223 */ /* 0x000fc80000000102 */
[----:B------:R-:W-:Y:S01]  /*0700*/  FFMA R6, R7, R0, R6 ;  /* 0x0000000007067223 */ /* 0x000fe20000000006 */
[----:B0-----:R-:W-:Y:S06]  /*0710*/  @!P0 BRA `(.L_x_3) ;  /* 0x00000000000c8947 */ /* 0x001fec0003800000 */
[----:B------:R-:W-:-:S07]  /*0720*/  MOV R10, 0x740 ;  /* 0x00000740000a7802 */ /* 0x000fce0000000f00 */
[----:B------:R-:W-:Y:S05]  /*0730*/  CALL.REL.NOINC `($__internal_0_$__cuda_sm3x_div_rn_noftz_f32_slowpath) ;  /* 0x0000000000607944 */ /* 0x000fea0003c00000 */
[----:B------:R-:W-:-:S07]  /*0740*/  IMAD.MOV.U32 R6, RZ, RZ, R0 ;  /* 0x000000ffff067224 */ /* 0x000fce00078e0000 */
.L_x_3:
[----:B------:R-:W-:Y:S05]  /*0750*/  BSYNC.RECONVERGENT B0 ;  /* 0x0000000000007941 */ /* 0x000fea0003800200 */
.L_x_2:
[----:B------:R-:W0:Y:S01]  /*0760*/  MUFU.RCP R0, R5 ;  /* 0x0000000500007308 */ /* 0x000e220000001000 */
[----:B------:R-:W1:Y:S01]  /*0770*/  LDC.64 R8, c[0x0][0x388] ;  /* 0x0000e200ff087b82 */ /* 0x000e620000000a00 */
[----:B------:R-:W-:Y:S06]  /*0780*/  BSSY.RECONVERGENT B0, `(.L_x_4) ;  /* 0x000000d000007945 */ /* 0x000fec0003800200 */
[----:B------:R-:W2:Y:S01]  /*0790*/  FCHK P0, R3, R5 ;  /* 0x0000000503007302 */ /* 0x000ea20000000000 */
[----:B0-----:R-:W-:-:S04]  /*07a0*/  FFMA R7, -R5, R0, 1 ;  /* 0x3f80000005077423 */ /* 0x001fc80000000100 */
[----:B------:R-:W-:-:S04]  /*07b0*/  FFMA R11, R0, R7, R0 ;  /* 0x00000007000b7223 */ /* 0x000fc80000000000 */
[----:B------:R-:W-:Y:S01]  /*07c0*/  FFMA R0, R3, R11, RZ ;  /* 0x0000000b03007223 */ /* 0x000fe200000000ff */
[----:B-1----:R-:W-:-:S04]  /*07d0*/  IMAD.WIDE R8, R4, 0x8, R8 ;  /* 0x0000000804087825 */ /* 0x002fc800078e0208 */
[----:B------:R-:W-:-:S04]  /*07e0*/  FFMA R7, -R5, R0, R3 ;  /* 0x0000000005077223 */ /* 0x000fc80000000103 */
[----:B------:R-:W-:Y:S01]  /*07f0*/  FFMA R7, R11, R7, R0 ;  /* 0x000000070b077223 */ /* 0x000fe20000000000 */
[----:B--2---:R-:W-:Y:S06]  /*0800*/  @!P0 BRA `(.L_x_5) ;  /* 0x0000000000108947 */ /* 0x004fec0003800000 */
[----:B------:R-:W-:Y:S01]  /*0810*/  IMAD.MOV.U32 R2, RZ, RZ, R3 ;  /* 0x000000ffff027224 */ /* 0x000fe200078e0003 */
[----:B------:R-:W-:-:S07]  /*0820*/  MOV R10, 0x840 ;  /* 0x00000840000a7802 */ /* 0x000fce0000000f00 */
[----:B------:R-:W-:Y:S05]  /*0830*/  CALL.REL.NOINC `($__internal_0_$__cuda_sm3x_div_rn_noftz_f32_slowpath) ;  /* 0x0000000000207944 */ /* 0x000fea0003c00000 */
[----:B------:R-:W-:-:S07]  /*0840*/  IMAD.MOV.U32 R7, RZ, RZ, R0 ;  /* 0x000000ffff077224 */ /* 0x000fce00078e0000 */
.L_x_5:
[----:B------:R-:W-:Y:S05]  /*0850*/  BSYNC.RECONVERGENT B0 ;  /* 0x0000000000007941 */ /* 0x000fea0003800200 */
.L_x_4:
[----:B------:R-:W-:Y:S01]  /*0860*/  STG.E.64 desc[UR4][R8.64], R6 ;  /* 0x0000000608007986 */ /* 0x000fe2000c101b04 */
[----:B------:R-:W-:Y:S05]  /*0870*/  EXIT ;  /* 0x000000000000794d */ /* 0x000fea0003800000 */
.L_x_1:
[----:B------:R-:W0:Y:S02]  /*0880*/  LDC.64 R2, c[0x0][0x388] ;  /* 0x0000e200ff027b82 */ /* 0x000e240000000a00 */
[----:B0-----:R-:W-:-:S05]  /*0890*/  IMAD.WIDE R2, R4, 0x8, R2 ;  /* 0x0000000804027825 */ /* 0x001fca00078e0202 */
[----:B------:R-:W-:Y:S01]  /*08a0*/  STG.E.64 desc[UR4][R2.64], RZ ;  /* 0x000000ff02007986 */ /* 0x000fe2000c101b04 */
[----:B------:R-:W-:Y:S05]  /*08b0*/  EXIT ;  /* 0x000000000000794d */ /* 0x000fea0003800000 */
        .weak           $__internal_0_$__cuda_sm3x_div_rn_noftz_f32_slowpath
        .type           $__internal_0_$__cuda_sm3x_div_rn_noftz_f32_slowpath,@function
        .size           $__internal_0_$__cuda_sm3x_div_rn_noftz_f32_slowpath,(.L_x_18 - $__internal_0_$__cuda_sm3x_div_rn_noftz_f32_slowpath)
$__internal_0_$__cuda_sm3x_div_rn_noftz_f32_slowpath:
[--C-:B------:R-:W-:Y:S01]  /*08c0*/  SHF.R.U32.HI R11, RZ, 0x17, R5.reuse ;  /* 0x00000017ff0b7819 */ /* 0x100fe20000011605 */
[----:B------:R-:W-:Y:S01]  /*08d0*/  BSSY.RECONVERGENT B1, `(.L_x_6) ;  /* 0x0000063000017945 */ /* 0x000fe20003800200 */
[----:B------:R-:W-:Y:S01]  /*08e0*/  SHF.R.U32.HI R0, RZ, 0x17, R2 ;  /* 0x00000017ff007819 */ /* 0x000fe20000011602 */
[----:B------:R-:W-:Y:S01]  /*08f0*/  IMAD.MOV.U32 R13, RZ, RZ, R5 ;  /* 0x000000ffff0d7224 */ /* 0x000fe200078e0005 */
[----:B------:R-:W-:Y:S02]  /*0900*/  LOP3.LUT R11, R11, 0xff, RZ, 0xc0, !PT ;  /* 0x000000ff0b0b7812 */ /* 0x000fe400078ec0ff */
[----:B------:R-:W-:Y:S02]  /*0910*/  LOP3.LUT R12, R0, 0xff, RZ, 0xc0, !PT ;  /* 0x000000ff000c7812 */ /* 0x000fe400078ec0ff */
[----:B------:R-:W-:-:S03]  /*0920*/  IADD3 R14, PT, PT, R11, -0x1, RZ ;  /* 0xffffffff0b0e7810 */ /* 0x000fc60007ffe0ff */
[----:B------:R-:W-:Y:S01]  /*0930*/  VIADD R0, R12, 0xffffffff ;  /* 0xffffffff0c007836 */ /* 0x000fe20000000000 */
[----:B------:R-:W-:-:S04]  /*0940*/  ISETP.GT.U32.AND P0, PT, R14, 0xfd, PT ;  /* 0x000000fd0e00780c */ /* 0x000fc80003f04070 */
[----:B------:R-:W-:-:S13]  /*0950*/  ISETP.GT.U32.OR P0, PT, R0, 0xfd, P0 ;  /* 0x000000fd0000780c */ /* 0x000fda0000704470 */
[----:B------:R-:W-:Y:S01]  /*0960*/  @!P0 IMAD.MOV.U32 R7, RZ, RZ, RZ ;  /* 0x000000ffff078224 */ /* 0x000fe200078e00ff */
[----:B------:R-:W-:Y:S06]  /*0970*/  @!P0 BRA `(.L_x_7) ;  /* 0x00000000005c8947 */ /* 0x000fec0003800000 */
[----:B------:R-:W-:Y:S02]  /*0980*/  FSETP.GTU.FTZ.AND P0, PT, |R2|, +INF , PT ;  /* 0x7f8000000200780b */ /* 0x000fe40003f1c200 */
[----:B------:R-:W-:-:S04]  /*0990*/  FSETP.GTU.FTZ.AND P1, PT, |R5|, +INF , PT ;  /* 0x7f8000000500780b */ /* 0x000fc80003f3c200 */
[----:B------:R-:W-:-:S13]  /*09a0*/  PLOP3.LUT P0, PT, P0, P1, PT, 0xf8, 0x8f ;  /* 0x00000000008f781c */ /* 0x000fda0000703f70 */
[----:B------:R-:W-:Y:S05]  /*09b0*/  @P0 BRA `(.L_x_8) ;  /* 0x00000004004c0947 */ /* 0x000fea0003800000 */
[----:B------:R-:W-:-:S13]  /*09c0*/  LOP3.LUT P0, RZ, R13, 0x7fffffff, R2, 0xc8, !PT ;  /* 0x7fffffff0dff7812 */ /* 0x000fda000780c802 */
[----:B------:R-:W-:Y:S05]  /*09d0*/  @!P0 BRA `(.L_x_9) ;  /* 0x00000004003c8947 */ /* 0x000fea0003800000 */
[C---:B------:R-:W-:Y:S02]  /*09e0*/  FSETP.NEU.FTZ.AND P1, PT, |R2|.reuse, +INF , PT ;  /* 0x7f8000000200780b */ /* 0x040fe40003f3d200 */
[----:B------:R-:W-:Y:S02]  /*09f0*/  FSETP.NEU.FTZ.AND P2, PT, |R5|, +INF , PT ;  /* 0x7f8000000500780b */ /* 0x000fe40003f5d200 */
[----:B------:R-:W-:-:S11]  /*0a00*/  FSETP.NEU.FTZ.AND P0, PT, |R2|, +INF , PT ;  /* 0x7f8000000200780b */ /* 0x000fd60003f1d200 */
[----:B------:R-:W-:Y:S05]  /*0a10*/  @!P2 BRA !P1, `(.L_x_9) ;  /* 0x00000004002ca947 */ /* 0x000fea0004800000 */
[----:B------:R-:W-:-:S04]  /*0a20*/  LOP3.LUT P1, RZ, R2, 0x7fffffff, RZ, 0xc0, !PT ;  /* 0x7fffffff02ff7812 */ /* 0x000fc8000782c0ff */
[----:B------:R-:W-:-:S13]  /*0a30*/  PLOP3.LUT P1, PT, P2, P1, PT, 0x2f, 0xf2 ;  /* 0x0000000000f2781c */ /* 0x000fda0001722577 */
[----:B------:R-:W-:Y:S05]  /*0a40*/  @P1 BRA `(.L_x_10) ;  /* 0x0000000400181947 */ /* 0x000fea0003800000 */
[----:B------:R-:W-:-:S04]  /*0a50*/  LOP3.LUT P1, RZ, R13, 0x7fffffff, RZ, 0xc0, !PT ;  /* 0x7fffffff0dff7812 */ /* 0x000fc8000782c0ff */
[----:B------:R-:W-:-:S13]  /*0a60*/  PLOP3.LUT P0, PT, P0, P1, PT, 0x2f, 0xf2 ;  /* 0x0000000000f2781c */ /* 0x000fda0000702577 */
[----:B------:R-:W-:Y:S05]  /*0a70*/  @P0 BRA `(.L_x_11) ;  /* 0x0000000400000947 */ /* 0x000fea0003800000 */
[----:B------:R-:W-:Y:S02]  /*0a80*/  ISETP.GE.AND P0, PT, R0, RZ, PT ;  /* 0x000000ff0000720c */ /* 0x000fe40003f06270 */
[----:B------:R-:W-:-:S11]  /*0a90*/  ISETP.GE.AND P1, PT, R14, RZ, PT ;  /* 0x000000ff0e00720c */ /* 0x000fd60003f26270 */
[----:B------:R-:W-:Y:S02]  /*0aa0*/  @P0 IMAD.MOV.U32 R7, RZ, RZ, RZ ;  /* 0x000000ffff070224 */ /* 0x000fe400078e00ff */
[----:B------:R-:W-:Y:S01]  /*0ab0*/  @!P0 FFMA R2, R2, 1.84467440737095516160e+19, RZ ;  /* 0x5f80000002028823 */ /* 0x000fe200000000ff */
[----:B------:R-:W-:Y:S02]  /*0ac0*/  @!P0 IMAD.MOV.U32 R7, RZ, RZ, -0x40 ;  /* 0xffffffc0ff078424 */ /* 0x000fe400078e00ff */
[----:B------:R-:W-:Y:S02]  /*0ad0*/  @!P1 FFMA R13, R5, 1.84467440737095516160e+19, RZ ;  /* 0x5f800000050d9823 */ /* 0x000fe400000000ff */
[----:B------:R-:W-:-:S07]  /*0ae0*/  @!P1 VIADD R7, R7, 0x40 ;  /* 0x0000004007079836 */ /* 0x000fce0000000000 */
.L_x_7:
[----:B------:R-:W-:Y:S01]  /*0af0*/  LEA R0, R11, 0xc0800000, 0x17 ;  /* 0xc08000000b007811 */ /* 0x000fe200078eb8ff */
[----:B------:R-:W-:Y:S01]  /*0b00*/  VIADD R12, R12, 0xffffff81 ;  /* 0xffffff810c0c7836 */ /* 0x000fe20000000000 */
[----:B------:R-:W-:Y:S03]  /*0b10*/  BSSY.RECONVERGENT B2, `(.L_x_12) ;  /* 0x0000035000027945 */ /* 0x000fe60003800200 */
[----:B------:R-:W-:Y:S02]  /*0b20*/  IMAD.IADD R13, R13, 0x1, -R0 ;  /* 0x000000010d0d7824 */ /* 0x000fe400078e0a00 */
[C---:B------:R-:W-:Y:S01]  /*0b30*/  IMAD R0, R12.reuse, -0x800000, R2 ;  /* 0xff8000000c007824 */ /* 0x040fe200078e0202 */
[----:B------:R-:W-:Y:S01]  /*0b40*/  IADD3 R12, PT, PT, R12, 0x7f, -R11 ;  /* 0x0000007f0c0c7810 */ /* 0x000fe20007ffe80b */
[----:B------:R-:W0:Y:S01]  /*0b50*/  MUFU.RCP R14, R13 ;  /* 0x0000000d000e7308 */ /* 0x000e220000001000 */
[----:B------:R-:W-:-:S02]  /*0b60*/  FADD.FTZ R15, -R13, -RZ ;  /* 0x800000ff0d0f7221 */ /* 0x000fc40000010100 */
[----:B------:R-:W-:Y:S02]  /*0b70*/  IADD3 R7, PT, PT, R12, R7, RZ ;  /* 0x000000070c077210 */ /* 0x000fe40007ffe0ff */
[----:B0-----:R-:W-:-:S04]  /*0b80*/  FFMA R17, R14, R15, 1 ;  /* 0x3f8000000e117423 */ /* 0x001fc8000000000f */
[----:B------:R-:W-:-:S04]  /*0b90*/  FFMA R19, R14, R17, R14 ;  /* 0x000000110e137223 */ /* 0x000fc8000000000e */
[----:B------:R-:W-:-:S04]  /*0ba0*/  FFMA R2, R0, R19, RZ ;  /* 0x0000001300027223 */ /* 0x000fc800000000ff */
[----:B------:R-:W-:-:S04]  /*0bb0*/  FFMA R17, R15, R2, R0 ;  /* 0x000000020f117223 */ /* 0x000fc80000000000 */
[----:B------:R-:W-:-:S04]  /*0bc0*/  FFMA R14, R19, R17, R2 ;  /* 0x00000011130e7223 */ /* 0x000fc80000000002 */
[----:B------:R-:W-:-:S04]  /*0bd0*/  FFMA R15, R15, R14, R0 ;  /* 0x0000000e0f0f7223 */ /* 0x000fc80000000000 */
[----:B------:R-:W-:-:S05]  /*0be0*/  FFMA R0, R19, R15, R14 ;  /* 0x0000000f13007223 */ /* 0x000fca000000000e */
[----:B------:R-:W-:-:S04]  /*0bf0*/  SHF.R.U32.HI R2, RZ, 0x17, R0 ;  /* 0x00000017ff027819 */ /* 0x000fc80000011600 */
[----:B------:R-:W-:-:S05]  /*0c00*/  LOP3.LUT R2, R2, 0xff, RZ, 0xc0, !PT ;  /* 0x000000ff02027812 */ /* 0x000fca00078ec0ff */
[----:B------:R-:W-:-:S04]  /*0c10*/  IMAD.IADD R13, R2, 0x1, R7 ;  /* 0x00000001020d7824 */ /* 0x000fc800078e0207 */
[----:B------:R-:W-:-:S05]  /*0c20*/  VIADD R2, R13, 0xffffffff ;  /* 0xffffffff0d027836 */ /* 0x000fca0000000000 */
[----:B------:R-:W-:-:S13]  /*0c30*/  ISETP.GE.U32.AND P0, PT, R2, 0xfe, PT ;  /* 0x000000fe0200780c */ /* 0x000fda0003f06070 */
[----:B------:R-:W-:Y:S05]  /*0c40*/  @!P0 BRA `(.L_x_13) ;  /* 0x0000000000808947 */ /* 0x000fea0003800000 */
[----:B------:R-:W-:-:S13]  /*0c50*/  ISETP.GT.AND P0, PT, R13, 0xfe, PT ;  /* 0x000000fe0d00780c */ /* 0x000fda0003f04270 */
[----:B------:R-:W-:Y:S05]  /*0c60*/  @P0 BRA `(.L_x_14) ;  /* 0x00000000006c0947 */ /* 0x000fea0003800000 */
[----:B------:R-:W-:-:S13]  /*0c70*/  ISETP.GE.AND P0, PT, R13, 0x1, PT ;  /* 0x000000010d00780c */ /* 0x000fda0003f06270 */
[----:B------:R-:W-:Y:S05]  /*0c80*/  @P0 BRA `(.L_x_15) ;  /* 0x0000000000740947 */ /* 0x000fea0003800000 */
[----:B------:R-:W-:Y:S02]  /*0c90*/  ISETP.GE.AND P0, PT, R13, -0x18, PT ;  /* 0xffffffe80d00780c */ /* 0x000fe40003f06270 */
[----:B------:R-:W-:-:S11]  /*0ca0*/  LOP3.LUT R0, R0, 0x80000000, RZ, 0xc0, !PT ;  /* 0x8000000000007812 */ /* 0x000fd600078ec0ff */
[----:B------:R-:W-:Y:S05]  /*0cb0*/  @!P0 BRA `(.L_x_15) ;  /* 0x0000000000688947 */ /* 0x000fea0003800000 */
[-CC-:B------:R-:W-:Y:S01]  /*0cc0*/  FFMA.RZ R2, R19, R15.reuse, R14.reuse ;  /* 0x0000000f13027223 */ /* 0x180fe2000000c00e */
[----:B------:R-:W-:Y:S02]  /*0cd0*/  VIADD R12, R13, 0x20 ;  /* 0x000000200d0c7836 */ /* 0x000fe40000000000 */
[-CC-:B------:R-:W-:Y:S01]  /*0ce0*/  FFMA.RM R7, R19, R15.reuse, R14.reuse ;  /* 0x0000000f13077223 */ /* 0x180fe2000000400e */
[----:B------:R-:W-:Y:S02]  /*0cf0*/  ISETP.NE.AND P2, PT, R13, RZ, PT ;  /* 0x000000ff0d00720c */ /* 0x000fe40003f45270 */
[----:B------:R-:W-:Y:S01]  /*0d00*/  LOP3.LUT R11, R2, 0x7fffff, RZ, 0xc0, !PT ;  /* 0x007fffff020b7812 */ /* 0x000fe200078ec0ff */
[----:B------:R-:W-:Y:S01]  /*0d10*/  FFMA.RP R2, R19, R15, R14 ;  /* 0x0000000f13027223 */ /* 0x000fe2000000800e */
[----:B------:R-:W-:Y:S01]  /*0d20*/  ISETP.NE.AND P1, PT, R13, RZ, PT ;  /* 0x000000ff0d00720c */ /* 0x000fe20003f25270 */
[----:B------:R-:W-:Y:S01]  /*0d30*/  IMAD.MOV R13, RZ, RZ, -R13 ;  /* 0x000000ffff0d7224 */ /* 0x000fe200078e0a0d */
[----:B------:R-:W-:-:S02]  /*0d40*/  LOP3.LUT R11, R11, 0x800000, RZ, 0xfc, !PT ;  /* 0x008000000b0b7812 */ /* 0x000fc400078efcff */
[----:B------:R-:W-:Y:S02]  /*0d50*/  FSETP.NEU.FTZ.AND P0, PT, R2, R7, PT ;  /* 0x000000070200720b */ /* 0x000fe40003f1d000 */
[----:B------:R-:W-:Y:S02]  /*0d60*/  SHF.L.U32 R12, R11, R12, RZ ;  /* 0x0000000c0b0c7219 */ /* 0x000fe400000006ff */
[----:B------:R-:W-:Y:S02]  /*0d70*/  SEL R2, R13, RZ, P2 ;  /* 0x000000ff0d027207 */ /* 0x000fe40001000000 */
[----:B------:R-:W-:Y:S02]  /*0d80*/  ISETP.NE.AND P1, PT, R12, RZ, P1 ;  /* 0x000000ff0c00720c */ /* 0x000fe40000f25270 */
[----:B------:R-:W-:Y:S02]  /*0d90*/  SHF.R.U32.HI R2, RZ, R2, R11 ;  /* 0x00000002ff027219 */ /* 0x000fe4000001160b */
[----:B------:R-:W-:-:S02]  /*0da0*/  PLOP3.LUT P0, PT, P0, P1, PT, 0xf8, 0x8f ;  /* 0x00000000008f781c */ /* 0x000fc40000703f70 */
[----:B------:R-:W-:Y:S02]  /*0db0*/  SHF.R.U32.HI R12, RZ, 0x1, R2 ;  /* 0x00000001ff0c7819 */ /* 0x000fe40000011602 */
[----:B------:R-:W-:-:S04]  /*0dc0*/  SEL R7, RZ, 0x1, !P0 ;  /* 0x00000001ff077807 */ /* 0x000fc80004000000 */
[----:B------:R-:W-:-:S04]  /*0dd0*/  LOP3.LUT R7, R7, 0x1, R12, 0xf8, !PT ;  /* 0x0000000107077812 */ /* 0x000fc800078ef80c */
[----:B------:R-:W-:-:S05]  /*0de0*/  LOP3.LUT R7, R7, R2, RZ, 0xc0, !PT ;  /* 0x0000000207077212 */ /* 0x000fca00078ec0ff */
[----:B------:R-:W-:-:S05]  /*0df0*/  IMAD.IADD R7, R12, 0x1, R7 ;  /* 0x000000010c077824 */ /* 0x000fca00078e0207 */
[----:B------:R-:W-:Y:S01]  /*0e00*/  LOP3.LUT R0, R7, R0, RZ, 0xfc, !PT ;  /* 0x0000000007007212 */ /* 0x000fe200078efcff */
[----:B------:R-:W-:Y:S06]  /*0e10*/  BRA `(.L_x_15) ;  /* 0x0000000000107947 */ /* 0x000fec0003800000 */
.L_x_14:
[----:B------:R-:W-:-:S04]  /*0e20*/  LOP3.LUT R0, R0, 0x80000000, RZ, 0xc0, !PT ;  /* 0x8000000000007812 */ /* 0x000fc800078ec0ff */
[----:B------:R-:W-:Y:S01]  /*0e30*/  LOP3.LUT R0, R0, 0x7f800000, RZ, 0xfc, !PT ;  /* 0x7f80000000007812 */ /* 0x000fe200078efcff */
[----:B------:R-:W-:Y:S06]  /*0e40*/  BRA `(.L_x_15) ;  /* 0x0000000000047947 */ /* 0x000fec0003800000 */
.L_x_13:
[----:B------:R-:W-:-:S07]  /*0e50*/  IMAD R0, R7, 0x800000, R0 ;  /* 0x0080000007007824 */ /* 0x000fce00078e0200 */
.L_x_15:
[----:B------:R-:W-:Y:S05]  /*0e60*/  BSYNC.RECONVERGENT B2 ;  /* 0x0000000000027941 */ /* 0x000fea0003800200 */
.L_x_12:
[----:B------:R-:W-:Y:S05]  /*0e70*/  BRA `(.L_x_16) ;  /* 0x0000000000207947 */ /* 0x000fea0003800000 */
.L_x_11:
[----:B------:R-:W-:-:S04]  /*0e80*/  LOP3.LUT R0, R13, 0x80000000, R2, 0x48, !PT ;  /* 0x800000000d007812 */ /* 0x000fc800078e4802 */
[----:B------:R-:W-:Y:S01]  /*0e90*/  LOP3.LUT R0, R0, 0x7f800000, RZ, 0xfc, !PT ;  /* 0x7f80000000007812 */ /* 0x000fe200078efcff */
[----:B------:R-:W-:Y:S06]  /*0ea0*/  BRA `(.L_x_16) ;  /* 0x0000000000147947 */ /* 0x000fec0003800000 */
.L_x_10:
[----:B------:R-:W-:Y:S01]  /*0eb0*/  LOP3.LUT R0, R13, 0x80000000, R2, 0x48, !PT ;  /* 0x800000000d007812 */ /* 0x000fe200078e4802 */
[----:B------:R-:W-:Y:S06]  /*0ec0*/  BRA `(.L_x_16) ;  /* 0x00000000000c7947 */ /* 0x000fec0003800000 */
.L_x_9:
[----:B------:R-:W0:Y:S01]  /*0ed0*/  MUFU.RSQ R0, -QNAN ;  /* 0xffc0000000007908 */ /* 0x000e220000001400 */
[----:B------:R-:W-:Y:S05]  /*0ee0*/  BRA `(.L_x_16) ;  /* 0x0000000000047947 */ /* 0x000fea0003800000 */
.L_x_8:
[----:B------:R-:W-:-:S07]  /*0ef0*/  FADD.FTZ R0, R2, R5 ;  /* 0x0000000502007221 */ /* 0x000fce0000010000 */
.L_x_16:
[----:B------:R-:W-:Y:S05]  /*0f00*/  BSYNC.RECONVERGENT B1 ;  /* 0x0000000000017941 */ /* 0x000fea0003800200 */
.L_x_6:
[----:B------:R-:W-:-:S04]  /*0f10*/  IMAD.MOV.U32 R11, RZ, RZ, 0x0 ;  /* 0x00000000ff0b7424 */ /* 0x000fc800078e00ff */
[----:B0-----:R-:W-:Y:S05]  /*0f20*/  RET.REL.NODEC R10 `(poisson_solver) ;  /* 0xfffffff00a347950 */ /* 0x001fea0003c3ffff */
.L_x_17:
        /* <DEDUP_REMOVED lines=13> */
.L_x_18:


//--------------------- .nv.shared.reserved.0     --------------------------
	.section	.nv.shared.reserved.0,"aw",@nobits
	.weak		__nv_reservedSMEM_offset_0_alias
	.size		__nv_reservedSMEM_offset_0_alias, 0, 64
	.other		__nv_reservedSMEM_offset_0_alias,@"STO_CUDA_RESERVED_SHARED STV_DEFAULT"
__nv_reservedSMEM_offset_0_alias:
	.zero		0
	.zero		64


//--------------------- .nv.constant0.compute_displacement --------------------------
	.section	.nv.constant0.compute_displacement,"a",@progbits
	.sectionflags	@""
	.align	4
.nv.constant0.compute_displacement:
	.zero		916


//--------------------- .nv.constant0.poisson_solver --------------------------
	.section	.nv.constant0.poisson_solver,"a",@progbits
	.sectionflags	@""
	.align	4
.nv.constant0.poisson_solver:
	.zero		916


//--------------------- SYMBOLS --------------------------

	.type		.nv.reservedSmem.offset0,@object
	.size		.nv.reservedSmem.offset0,0x4
